	.headerflags	@"EF_CUDA_TEXMODE_UNIFIED EF_CUDA_64BIT_ADDRESS EF_CUDA_ACCELERATORS EF_CUDA_SM90 EF_CUDA_VIRTUAL_SM(EF_CUDA_SM90)"
	.elftype	@"ET_EXEC"


//--------------------- .nv.info                  --------------------------
	.section	.nv.info,"",@"SHT_CUDA_INFO"
	.align	4


	//----- nvinfo : EIATTR_REGCOUNT
	.align		4
        /*0000*/ 	.byte	0x04, 0x2f
        /*0002*/ 	.short	(.L_1 - .L_0)
	.align		4
.L_0:
        /*0004*/ 	.word	index@(triton_poi_fused_cat_2)
        /*0008*/ 	.word	0x0000000e


	//----- nvinfo : EIATTR_MIN_STACK_SIZE
	.align		4
.L_1:
        /*000c*/ 	.byte	0x04, 0x12
        /*000e*/ 	.short	(.L_3 - .L_2)
	.align		4
.L_2:
        /*0010*/ 	.word	index@(triton_poi_fused_cat_2)
        /*0014*/ 	.word	0x00000000


	//----- nvinfo : EIATTR_FRAME_SIZE
	.align		4
.L_3:
        /*0018*/ 	.byte	0x04, 0x11
        /*001a*/ 	.short	(.L_5 - .L_4)
	.align		4
.L_4:
        /*001c*/ 	.word	index@(triton_poi_fused_cat_2)
        /*0020*/ 	.word	0x00000000


	//----- nvinfo : EIATTR_MIN_STACK_SIZE
	.align		4
.L_5:
        /*0024*/ 	.byte	0x04, 0x12
        /*0026*/ 	.short	(.L_7 - .L_6)
	.align		4
.L_6:
        /*0028*/ 	.word	index@(triton_poi_fused_cat_2)
        /*002c*/ 	.word	0x00000000
.L_7:


//--------------------- .nv.info.triton_poi_fused_cat_2 --------------------------
	.section	.nv.info.triton_poi_fused_cat_2,"",@"SHT_CUDA_INFO"
	.sectionflags	@""
	.align	4


	//----- nvinfo : EIATTR_CUDA_API_VERSION
	.align		4
        /*0000*/ 	.byte	0x04, 0x37
        /*0002*/ 	.short	(.L_9 - .L_8)
.L_8:
        /*0004*/ 	.word	0x0000007c


	//----- nvinfo : EIATTR_KPARAM_INFO
	.align		4
.L_9:
        /*0008*/ 	.byte	0x04, 0x17
        /*000a*/ 	.short	(.L_11 - .L_10)
.L_10:
        /*000c*/ 	.word	0x00000000
        /*0010*/ 	.short	0x0003
        /*0012*/ 	.short	0x0018
        /*0014*/ 	.byte	0x00, 0xf0, 0x11, 0x00


	//----- nvinfo : EIATTR_KPARAM_INFO
	.align		4
.L_11:
        /*0018*/ 	.byte	0x04, 0x17
        /*001a*/ 	.short	(.L_13 - .L_12)
.L_12:
        /*001c*/ 	.word	0x00000000
        /*0020*/ 	.short	0x0002
        /*0022*/ 	.short	0x0010
        /*0024*/ 	.byte	0x00, 0xf4, 0x21, 0x00


	//----- nvinfo : EIATTR_KPARAM_INFO
	.align		4
.L_13:
        /*0028*/ 	.byte	0x04, 0x17
        /*002a*/ 	.short	(.L_15 - .L_14)
.L_14:
        /*002c*/ 	.word	0x00000000
        /*0030*/ 	.short	0x0001
        /*0032*/ 	.short	0x0008
        /*0034*/ 	.byte	0x00, 0xf4, 0x21, 0x00


	//----- nvinfo : EIATTR_KPARAM_INFO
	.align		4
.L_15:
        /*0038*/ 	.byte	0x04, 0x17
        /*003a*/ 	.short	(.L_17 - .L_16)
.L_16:
        /*003c*/ 	.word	0x00000000
        /*0040*/ 	.short	0x0000
        /*0042*/ 	.short	0x0000
        /*0044*/ 	.byte	0x00, 0xf4, 0x21, 0x00


	//----- nvinfo : EIATTR_SPARSE_MMA_MASK
	.align		4
.L_17:
        /*0048*/ 	.byte	0x03, 0x50
        /*004a*/ 	.short	0x0000


	//----- nvinfo : EIATTR_MAXREG_COUNT
	.align		4
        /*004c*/ 	.byte	0x03, 0x1b
        /*004e*/ 	.short	0x00ff


	//----- nvinfo : EIATTR_EXIT_INSTR_OFFSETS
	.align		4
        /*0050*/ 	.byte	0x04, 0x1c
        /*0052*/ 	.short	(.L_19 - .L_18)


	//   ....[0]....
.L_18:
        /*0054*/ 	.word	0x00000310


	//   ....[1]....
        /*0058*/ 	.word	0x00000330


	//----- nvinfo : EIATTR_REQNTID
	.align		4
.L_19:
        /*005c*/ 	.byte	0x04, 0x10
        /*005e*/ 	.short	(.L_21 - .L_20)
.L_20:
        /*0060*/ 	.word	0x00000080
        /*0064*/ 	.word	0x00000001
        /*0068*/ 	.word	0x00000001


	//----- nvinfo : EIATTR_CBANK_PARAM_SIZE
	.align		4
.L_21:
        /*006c*/ 	.byte	0x03, 0x19
        /*006e*/ 	.short	0x001c


	//----- nvinfo : EIATTR_PARAM_CBANK
	.align		4
        /*0070*/ 	.byte	0x04, 0x0a
        /*0072*/ 	.short	(.L_23 - .L_22)
	.align		4
.L_22:
        /*0074*/ 	.word	index@(.nv.constant0.triton_poi_fused_cat_2)
        /*0078*/ 	.short	0x0210
        /*007a*/ 	.short	0x001c


	//----- nvinfo : EIATTR_SW_WAR
	.align		4
.L_23:
        /*007c*/ 	.byte	0x04, 0x36
        /*007e*/ 	.short	(.L_25 - .L_24)
.L_24:
        /*0080*/ 	.word	0x00000008
.L_25:


//--------------------- .nv.callgraph             --------------------------
	.section	.nv.callgraph,"",@"SHT_CUDA_CALLGRAPH"
	.align	4
	.sectionentsize	8
	.align		4
        /*0000*/ 	.word	0x00000000
	.align		4
        /*0004*/ 	.word	0xffffffff
	.align		4
        /*0008*/ 	.word	0x00000000
	.align		4
        /*000c*/ 	.word	0xfffffffe
	.align		4
        /*0010*/ 	.word	0x00000000
	.align		4
        /*0014*/ 	.word	0xfffffffd
	.align		4
        /*0018*/ 	.word	0x00000000
	.align		4
        /*001c*/ 	.word	0xfffffffc


//--------------------- .text.triton_poi_fused_cat_2 --------------------------
	.section	.text.triton_poi_fused_cat_2,"ax",@progbits
	.align	128
        .global         triton_poi_fused_cat_2
        .type           triton_poi_fused_cat_2,@function
        .size           triton_poi_fused_cat_2,(.L_x_1 - triton_poi_fused_cat_2)
        .other          triton_poi_fused_cat_2,@"STO_CUDA_ENTRY STV_DEFAULT"
triton_poi_fused_cat_2:
.text.triton_poi_fused_cat_2:
[----:B------:R-:W0:Y:S02]  /*0000*/  LDC R1, c[0x0][0x28] ;  /* 0x00000a00ff017b82 */ /* 0x000e240000000800 */
[----:B------:R-:W1:Y:S01]  /*0010*/  S2R R0, SR_TID.X ;  /* 0x0000000000007919 */ /* 0x000e620000002100 */
[----:B------:R-:W-:Y:S01]  /*0020*/  IMAD.MOV.U32 R8, RZ, RZ, RZ ;  /* 0x000000ffff087224 */ /* 0x000fe200078e00ff */
[----:B------:R-:W-:Y:S01]  /*0030*/  ULDC.64 UR4, c[0x0][0x208] ;  /* 0x0000820000047ab9 */ /* 0x000fe20000000a00 */
[----:B------:R-:W2:Y:S01]  /*0040*/  S2R R7, SR_CTAID.X ;  /* 0x0000000000077919 */ /* 0x000ea20000002500 */
[----:B-1----:R-:W-:-:S05]  /*0050*/  LOP3.LUT R0, R0, 0x7f, RZ, 0xc0, !PT ;  /* 0x0000007f00007812 */ /* 0x002fca00078ec0ff */
[----:B--2---:R-:W-:Y:S01]  /*0060*/  IMAD R0, R7, 0x80, R0 ;  /* 0x0000008007007824 */ /* 0x004fe200078e0200 */
[----:B------:R-:W-:-:S04]  /*0070*/  SHF.R.S32.HI R7, RZ, 0x18, R7 ;  /* 0x00000018ff077819 */ /* 0x000fc80000011407 */
[----:B------:R-:W-:Y:S02]  /*0080*/  SHF.R.S32.HI R3, RZ, 0x1f, R0 ;  /* 0x0000001fff037819 */ /* 0x000fe40000011400 */
[----:B------:R-:W-:Y:S02]  /*0090*/  SGXT R7, R7, 0x1 ;  /* 0x000000010707781a */ /* 0x000fe40000000200 */
[-C--:B------:R-:W-:Y:S02]  /*00a0*/  LEA.HI R4, R3, R0.reuse, RZ, 0x4 ;  /* 0x0000000003047211 */ /* 0x080fe400078f20ff */
[----:B------:R-:W1:Y:S01]  /*00b0*/  LDC.64 R2, c[0x0][0x218] ;  /* 0x00008600ff027b82 */ /* 0x000e620000000a00 */
[----:B------:R-:W-:Y:S02]  /*00c0*/  LEA.HI R7, R7, R0, RZ, 0x5 ;  /* 0x0000000007077211 */ /* 0x000fe400078f28ff */
[----:B------:R-:W-:Y:S02]  /*00d0*/  SHF.R.S32.HI R5, RZ, 0x4, R4 ;  /* 0x00000004ff057819 */ /* 0x000fe40000011404 */
[----:B------:R-:W-:-:S02]  /*00e0*/  ISETP.GE.AND P0, PT, R0, 0x80, PT ;  /* 0x000000800000780c */ /* 0x000fc40003f06270 */
[----:B------:R-:W-:-:S04]  /*00f0*/  LEA.HI R6, R4, R5, RZ, 0x1 ;  /* 0x0000000504067211 */ /* 0x000fc800078f08ff */
[----:B------:R-:W-:-:S05]  /*0100*/  LOP3.LUT R6, R6, 0xfffffffe, RZ, 0xc0, !PT ;  /* 0xfffffffe06067812 */ /* 0x000fca00078ec0ff */
[----:B------:R-:W-:Y:S01]  /*0110*/  IMAD.IADD R6, R5, 0x1, -R6 ;  /* 0x0000000105067824 */ /* 0x000fe200078e0a06 */
[----:B------:R-:W-:Y:S02]  /*0120*/  LOP3.LUT R5, R4, 0xfffffff0, RZ, 0xc0, !PT ;  /* 0xfffffff004057812 */ /* 0x000fe400078ec0ff */
[----:B------:R-:W-:Y:S02]  /*0130*/  SHF.R.S32.HI R4, RZ, 0x5, R7 ;  /* 0x00000005ff047819 */ /* 0x000fe40000011407 */
[----:B------:R-:W-:Y:S01]  /*0140*/  ISETP.GT.AND P3, PT, R6, RZ, !P0 ;  /* 0x000000ff0600720c */ /* 0x000fe20004764270 */
[----:B------:R-:W-:-:S04]  /*0150*/  IMAD.IADD R5, R0, 0x1, -R5 ;  /* 0x0000000100057824 */ /* 0x000fc800078e0a05 */
[----:B------:R-:W-:-:S04]  /*0160*/  IMAD R7, R4, 0x10, R5 ;  /* 0x0000001004077824 */ /* 0x000fc800078e0205 */
[----:B-1----:R-:W-:Y:S02]  /*0170*/  IMAD.WIDE R4, R7, 0x4, R2 ;  /* 0x0000000407047825 */ /* 0x002fe400078e0202 */
[----:B------:R-:W1:Y:S03]  /*0180*/  LDC.64 R2, c[0x0][0x210] ;  /* 0x00008400ff027b82 */ /* 0x000e660000000a00 */
[----:B------:R-:W2:Y:S01]  /*0190*/  @P3 LDG.E.EL R8, desc[UR4][R4.64] ;  /* 0x0000000404083981 */ /* 0x000ea2000c2e1900 */
[----:B------:R-:W-:Y:S01]  /*01a0*/  ISETP.GE.AND P1, PT, R6, 0x1, PT ;  /* 0x000000010600780c */ /* 0x000fe20003f26270 */
[----:B------:R-:W-:-:S03]  /*01b0*/  IMAD.MOV.U32 R6, RZ, RZ, RZ ;  /* 0x000000ffff067224 */ /* 0x000fc600078e00ff */
[----:B------:R-:W-:Y:S01]  /*01c0*/  ISETP.LT.AND P2, PT, R0, 0x80, !P1 ;  /* 0x000000800000780c */ /* 0x000fe20004f41270 */
[----:B-1----:R-:W-:-:S12]  /*01d0*/  IMAD.WIDE R2, R7, 0x4, R2 ;  /* 0x0000000407027825 */ /* 0x002fd800078e0202 */
[----:B------:R1:W3:Y:S02]  /*01e0*/  @P2 LDG.E.EL R6, desc[UR4][R2.64] ;  /* 0x0000000402062981 */ /* 0x0002e4000c2e1900 */
[----:B-1----:R-:W-:Y:S01]  /*01f0*/  IMAD.MOV.U32 R3, RZ, RZ, 0x3e800000 ;  /* 0x3e800000ff037424 */ /* 0x002fe200078e00ff */
[----:B--2---:R-:W-:-:S05]  /*0200*/  SEL R8, R8, RZ, P3 ;  /* 0x000000ff08087207 */ /* 0x004fca0001800000 */
[----:B------:R-:W-:-:S04]  /*0210*/  FADD R7, RZ, -R8 ;  /* 0x80000008ff077221 */ /* 0x000fc80000000000 */
[----:B------:R-:W-:-:S05]  /*0220*/  FMUL R9, R7, 1.4426950216293334961 ;  /* 0x3fb8aa3b07097820 */ /* 0x000fca0000400000 */
[----:B------:R-:W-:Y:S02]  /*0230*/  FSETP.GEU.AND P3, PT, R9, -126, PT ;  /* 0xc2fc00000900780b */ /* 0x000fe40003f6e000 */
[----:B---3--:R-:W-:-:S11]  /*0240*/  SEL R7, R6, RZ, P2 ;  /* 0x000000ff06077207 */ /* 0x008fd60001000000 */
[----:B------:R-:W-:-:S04]  /*0250*/  @!P3 FMUL R9, R9, 0.5 ;  /* 0x3f0000000909b820 */ /* 0x000fc80000400000 */
[----:B------:R-:W1:Y:S02]  /*0260*/  MUFU.EX2 R4, R9 ;  /* 0x0000000900047308 */ /* 0x000e640000000800 */
[----:B-1----:R-:W-:-:S04]  /*0270*/  @!P3 FMUL R4, R4, R4 ;  /* 0x000000040404b220 */ /* 0x002fc80000400000 */
[----:B------:R-:W-:Y:S02]  /*0280*/  FADD R10, R4, 1 ;  /* 0x3f800000040a7421 */ /* 0x000fe40000000000 */
[----:B------:R-:W1:Y:S03]  /*0290*/  LDC.64 R4, c[0x0][0x220] ;  /* 0x00008800ff047b82 */ /* 0x000e660000000a00 */
[----:B------:R-:W-:-:S04]  /*02a0*/  FSETP.GT.AND P3, PT, R10, 8.50705917302346158658e+37, PT ;  /* 0x7e8000000a00780b */ /* 0x000fc80003f64000 */
[----:B------:R-:W-:-:S09]  /*02b0*/  FSEL R3, R3, 1, P3 ;  /* 0x3f80000003037808 */ /* 0x000fd20001800000 */
[----:B------:R-:W-:-:S06]  /*02c0*/  @P3 FMUL R10, R10, 0.25 ;  /* 0x3e8000000a0a3820 */ /* 0x000fcc0000400000 */
[----:B------:R-:W2:Y:S02]  /*02d0*/  MUFU.RCP R10, R10 ;  /* 0x0000000a000a7308 */ /* 0x000ea40000001000 */
[----:B--2---:R-:W-:Y:S01]  /*02e0*/  FMUL R11, R10, R3 ;  /* 0x000000030a0b7220 */ /* 0x004fe20000400000 */
[----:B-1----:R-:W-:-:S04]  /*02f0*/  IMAD.WIDE R2, R0, 0x4, R4 ;  /* 0x0000000400027825 */ /* 0x002fc800078e0204 */
[----:B------:R-:W-:Y:S01]  /*0300*/  @P1 FMUL R7, R8, R11 ;  /* 0x0000000b08071220 */ /* 0x000fe20000400000 */
[----:B------:R-:W-:Y:S06]  /*0310*/  @P0 EXIT ;  /* 0x000000000000094d */ /* 0x000fec0003800000 */
[----:B------:R-:W-:Y:S01]  /*0320*/  STG.E desc[UR4][R2.64], R7 ;  /* 0x0000000702007986 */ /* 0x000fe2000c101904 */
[----:B------:R-:W-:Y:S05]  /*0330*/  EXIT ;  /* 0x000000000000794d */ /* 0x000fea0003800000 */
.L_x_0:
[----:B------:R-:W-:-:S00]  /*0340*/  BRA `(.L_x_0) ;  /* 0xfffffffc00fc7947 */ /* 0x000fc0000383ffff */
[----:B------:R-:W-:-:S00]  /*0350*/  NOP ;  /* 0x0000000000007918 */ /* 0x000fc00000000000 */
        /* <DEDUP_REMOVED lines=10> */
.L_x_1:


//--------------------- .nv.constant0.triton_poi_fused_cat_2 --------------------------
	.section	.nv.constant0.triton_poi_fused_cat_2,"a",@progbits
	.sectionflags	@""
	.align	4
.nv.constant0.triton_poi_fused_cat_2:
	.zero		556
